	.headerflags	@"EF_CUDA_TEXMODE_UNIFIED EF_CUDA_64BIT_ADDRESS EF_CUDA_ACCELERATORS EF_CUDA_SM90 EF_CUDA_VIRTUAL_SM(EF_CUDA_SM90)"
	.elftype	@"ET_EXEC"


//--------------------- .nv.info                  --------------------------
	.section	.nv.info,"",@"SHT_CUDA_INFO"
	.align	4


	//----- nvinfo : EIATTR_REGCOUNT
	.align		4
        /*0000*/ 	.byte	0x04, 0x2f
        /*0002*/ 	.short	(.L_2 - .L_1)
	.align		4
.L_1:
        /*0004*/ 	.word	index@(triton_poi_fused_abs_add_clamp_div_erf_log2_mul_neg_reciprocal_sub_0)
        /*0008*/ 	.word	0x00000020


	//----- nvinfo : EIATTR_MIN_STACK_SIZE
	.align		4
.L_2:
        /*000c*/ 	.byte	0x04, 0x12
        /*000e*/ 	.short	(.L_4 - .L_3)
	.align		4
.L_3:
        /*0010*/ 	.word	index@(triton_poi_fused_abs_add_clamp_div_erf_log2_mul_neg_reciprocal_sub_0)
        /*0014*/ 	.word	0x00000000


	//----- nvinfo : EIATTR_FRAME_SIZE
	.align		4
.L_4:
        /*0018*/ 	.byte	0x04, 0x11
        /*001a*/ 	.short	(.L_6 - .L_5)
	.align		4
.L_5:
        /*001c*/ 	.word	index@(triton_poi_fused_abs_add_clamp_div_erf_log2_mul_neg_reciprocal_sub_0)
        /*0020*/ 	.word	0x00000000


	//----- nvinfo : EIATTR_MIN_STACK_SIZE
	.align		4
.L_6:
        /*0024*/ 	.byte	0x04, 0x12
        /*0026*/ 	.short	(.L_8 - .L_7)
	.align		4
.L_7:
        /*0028*/ 	.word	index@(triton_poi_fused_abs_add_clamp_div_erf_log2_mul_neg_reciprocal_sub_0)
        /*002c*/ 	.word	0x00000000
.L_8:


//--------------------- .nv.info.triton_poi_fused_abs_add_clamp_div_erf_log2_mul_neg_reciprocal_sub_0 --------------------------
	.section	.nv.info.triton_poi_fused_abs_add_clamp_div_erf_log2_mul_neg_reciprocal_sub_0,"",@"SHT_CUDA_INFO"
	.sectionflags	@""
	.align	4


	//----- nvinfo : EIATTR_CUDA_API_VERSION
	.align		4
        /*0000*/ 	.byte	0x04, 0x37
        /*0002*/ 	.short	(.L_10 - .L_9)
.L_9:
        /*0004*/ 	.word	0x0000007c


	//----- nvinfo : EIATTR_KPARAM_INFO
	.align		4
.L_10:
        /*0008*/ 	.byte	0x04, 0x17
        /*000a*/ 	.short	(.L_12 - .L_11)
.L_11:
        /*000c*/ 	.word	0x00000000
        /*0010*/ 	.short	0x0008
        /*0012*/ 	.short	0x0040
        /*0014*/ 	.byte	0x00, 0xf0, 0x11, 0x00


	//----- nvinfo : EIATTR_KPARAM_INFO
	.align		4
.L_12:
        /*0018*/ 	.byte	0x04, 0x17
        /*001a*/ 	.short	(.L_14 - .L_13)
.L_13:
        /*001c*/ 	.word	0x00000000
        /*0020*/ 	.short	0x0007
        /*0022*/ 	.short	0x0038
        /*0024*/ 	.byte	0x00, 0xf4, 0x21, 0x00


	//----- nvinfo : EIATTR_KPARAM_INFO
	.align		4
.L_14:
        /*0028*/ 	.byte	0x04, 0x17
        /*002a*/ 	.short	(.L_16 - .L_15)
.L_15:
        /*002c*/ 	.word	0x00000000
        /*0030*/ 	.short	0x0006
        /*0032*/ 	.short	0x0030
        /*0034*/ 	.byte	0x00, 0xf4, 0x21, 0x00


	//----- nvinfo : EIATTR_KPARAM_INFO
	.align		4
.L_16:
        /*0038*/ 	.byte	0x04, 0x17
        /*003a*/ 	.short	(.L_18 - .L_17)
.L_17:
        /*003c*/ 	.word	0x00000000
        /*0040*/ 	.short	0x0005
        /*0042*/ 	.short	0x0028
        /*0044*/ 	.byte	0x00, 0xf4, 0x21, 0x00


	//----- nvinfo : EIATTR_KPARAM_INFO
	.align		4
.L_18:
        /*0048*/ 	.byte	0x04, 0x17
        /*004a*/ 	.short	(.L_20 - .L_19)
.L_19:
        /*004c*/ 	.word	0x00000000
        /*0050*/ 	.short	0x0004
        /*0052*/ 	.short	0x0020
        /*0054*/ 	.byte	0x00, 0xf4, 0x21, 0x00


	//----- nvinfo : EIATTR_KPARAM_INFO
	.align		4
.L_20:
        /*0058*/ 	.byte	0x04, 0x17
        /*005a*/ 	.short	(.L_22 - .L_21)
.L_21:
        /*005c*/ 	.word	0x00000000
        /*0060*/ 	.short	0x0003
        /*0062*/ 	.short	0x0018
        /*0064*/ 	.byte	0x00, 0xf4, 0x21, 0x00


	//----- nvinfo : EIATTR_KPARAM_INFO
	.align		4
.L_22:
        /*0068*/ 	.byte	0x04, 0x17
        /*006a*/ 	.short	(.L_24 - .L_23)
.L_23:
        /*006c*/ 	.word	0x00000000
        /*0070*/ 	.short	0x0002
        /*0072*/ 	.short	0x0010
        /*0074*/ 	.byte	0x00, 0xf4, 0x21, 0x00


	//----- nvinfo : EIATTR_KPARAM_INFO
	.align		4
.L_24:
        /*0078*/ 	.byte	0x04, 0x17
        /*007a*/ 	.short	(.L_26 - .L_25)
.L_25:
        /*007c*/ 	.word	0x00000000
        /*0080*/ 	.short	0x0001
        /*0082*/ 	.short	0x0008
        /*0084*/ 	.byte	0x00, 0xf4, 0x21, 0x00


	//----- nvinfo : EIATTR_KPARAM_INFO
	.align		4
.L_26:
        /*0088*/ 	.byte	0x04, 0x17
        /*008a*/ 	.short	(.L_28 - .L_27)
.L_27:
        /*008c*/ 	.word	0x00000000
        /*0090*/ 	.short	0x0000
        /*0092*/ 	.short	0x0000
        /*0094*/ 	.byte	0x00, 0xf4, 0x21, 0x00


	//----- nvinfo : EIATTR_SPARSE_MMA_MASK
	.align		4
.L_28:
        /*0098*/ 	.byte	0x03, 0x50
        /*009a*/ 	.short	0x0000


	//----- nvinfo : EIATTR_MAXREG_COUNT
	.align		4
        /*009c*/ 	.byte	0x03, 0x1b
        /*009e*/ 	.short	0x00ff


	//----- nvinfo : EIATTR_EXIT_INSTR_OFFSETS
	.align		4
        /*00a0*/ 	.byte	0x04, 0x1c
        /*00a2*/ 	.short	(.L_30 - .L_29)


	//   ....[0]....
.L_29:
        /*00a4*/ 	.word	0x00001ac0


	//   ....[1]....
        /*00a8*/ 	.word	0x00001ae0


	//----- nvinfo : EIATTR_REQNTID
	.align		4
.L_30:
        /*00ac*/ 	.byte	0x04, 0x10
        /*00ae*/ 	.short	(.L_32 - .L_31)
.L_31:
        /*00b0*/ 	.word	0x00000080
        /*00b4*/ 	.word	0x00000001
        /*00b8*/ 	.word	0x00000001


	//----- nvinfo : EIATTR_CBANK_PARAM_SIZE
	.align		4
.L_32:
        /*00bc*/ 	.byte	0x03, 0x19
        /*00be*/ 	.short	0x0044


	//----- nvinfo : EIATTR_PARAM_CBANK
	.align		4
        /*00c0*/ 	.byte	0x04, 0x0a
        /*00c2*/ 	.short	(.L_34 - .L_33)
	.align		4
.L_33:
        /*00c4*/ 	.word	index@(.nv.constant0.triton_poi_fused_abs_add_clamp_div_erf_log2_mul_neg_reciprocal_sub_0)
        /*00c8*/ 	.short	0x0210
        /*00ca*/ 	.short	0x0044


	//----- nvinfo : EIATTR_SW_WAR
	.align		4
.L_34:
        /*00cc*/ 	.byte	0x04, 0x36
        /*00ce*/ 	.short	(.L_36 - .L_35)
.L_35:
        /*00d0*/ 	.word	0x00000008
.L_36:


//--------------------- .nv.callgraph             --------------------------
	.section	.nv.callgraph,"",@"SHT_CUDA_CALLGRAPH"
	.align	4
	.sectionentsize	8
	.align		4
        /*0000*/ 	.word	0x00000000
	.align		4
        /*0004*/ 	.word	0xffffffff
	.align		4
        /*0008*/ 	.word	0x00000000
	.align		4
        /*000c*/ 	.word	0xfffffffe
	.align		4
        /*0010*/ 	.word	0x00000000
	.align		4
        /*0014*/ 	.word	0xfffffffd
	.align		4
        /*0018*/ 	.word	0x00000000
	.align		4
        /*001c*/ 	.word	0xfffffffc


//--------------------- .nv.constant4             --------------------------
	.section	.nv.constant4,"a",@progbits
	.align	8
	.align		8
.nv.constant4:
        /*0000*/ 	.dword	_$_str


//--------------------- .text.triton_poi_fused_abs_add_clamp_div_erf_log2_mul_neg_reciprocal_sub_0 --------------------------
	.section	.text.triton_poi_fused_abs_add_clamp_div_erf_log2_mul_neg_reciprocal_sub_0,"ax",@progbits
	.align	128
        .global         triton_poi_fused_abs_add_clamp_div_erf_log2_mul_neg_reciprocal_sub_0
        .type           triton_poi_fused_abs_add_clamp_div_erf_log2_mul_neg_reciprocal_sub_0,@function
        .size           triton_poi_fused_abs_add_clamp_div_erf_log2_mul_neg_reciprocal_sub_0,(.L_x_1 - triton_poi_fused_abs_add_clamp_div_erf_log2_mul_neg_reciprocal_sub_0)
        .other          triton_poi_fused_abs_add_clamp_div_erf_log2_mul_neg_reciprocal_sub_0,@"STO_CUDA_ENTRY STV_DEFAULT"
triton_poi_fused_abs_add_clamp_div_erf_log2_mul_neg_reciprocal_sub_0:
.text.triton_poi_fused_abs_add_clamp_div_erf_log2_mul_neg_reciprocal_sub_0:
[----:B------:R-:W0:Y:S01]  /*0000*/  LDC R1, c[0x0][0x28] ;  /* 0x00000a00ff017b82 */ /* 0x000e220000000800 */
[----:B------:R-:W1:Y:S07]  /*0010*/  S2R R0, SR_TID.X ;  /* 0x0000000000007919 */ /* 0x000e6e0000002100 */
[----:B------:R-:W2:Y:S01]  /*0020*/  LDC.64 R2, c[0x0][0x230] ;  /* 0x00008c00ff027b82 */ /* 0x000ea20000000a00 */
[----:B------:R-:W-:Y:S01]  /*0030*/  CS2R R10, SRZ ;  /* 0x00000000000a7805 */ /* 0x000fe2000001ff00 */
[----:B------:R-:W-:Y:S01]  /*0040*/  ULDC.64 UR4, c[0x0][0x208] ;  /* 0x0000820000047ab9 */ /* 0x000fe20000000a00 */
[----:B------:R-:W3:Y:S05]  /*0050*/  S2R R15, SR_CTAID.X ;  /* 0x00000000000f7919 */ /* 0x000eea0000002500 */
[----:B------:R-:W4:Y:S08]  /*0060*/  LDC.64 R4, c[0x0][0x220] ;  /* 0x00008800ff047b82 */ /* 0x000f300000000a00 */
[----:B------:R-:W5:Y:S01]  /*0070*/  LDC.64 R12, c[0x0][0x228] ;  /* 0x00008a00ff0c7b82 */ /* 0x000f620000000a00 */
[----:B------:R-:W-:-:S02]  /*0080*/  CS2R R6, SRZ ;  /* 0x0000000000067805 */ /* 0x000fc4000001ff00 */
[----:B------:R-:W-:-:S05]  /*0090*/  CS2R R8, SRZ ;  /* 0x0000000000087805 */ /* 0x000fca000001ff00 */
[----:B------:R-:W5:Y:S08]  /*00a0*/  LDC.64 R16, c[0x0][0x248] ;  /* 0x00009200ff107b82 */ /* 0x000f700000000a00 */
[----:B------:R-:W5:Y:S01]  /*00b0*/  LDC.64 R18, c[0x0][0x240] ;  /* 0x00009000ff127b82 */ /* 0x000f620000000a00 */
[----:B-1----:R-:W-:Y:S01]  /*00c0*/  SHF.L.U32 R0, R0, 0x1, RZ ;  /* 0x0000000100007819 */ /* 0x002fe200000006ff */
[----:B------:R-:W-:Y:S01]  /*00d0*/  HFMA2.MMA R24, -RZ, RZ, -0.74462890625, 604.5 ;  /* 0xb9f560b9ff187435 */ /* 0x000fe200000001ff */
[----:B------:R-:W-:-:S02]  /*00e0*/  MOV R26, 0x3bac840b ;  /* 0x3bac840b001a7802 */ /* 0x000fc40000000f00 */
[----:B------:R-:W-:Y:S02]  /*00f0*/  MOV R29, 0x3e1cf906 ;  /* 0x3e1cf906001d7802 */ /* 0x000fe40000000f00 */
[----:B------:R-:W-:Y:S01]  /*0100*/  MOV R25, 0x3f20d842 ;  /* 0x3f20d84200197802 */ /* 0x000fe20000000f00 */
[----:B------:R-:W-:Y:S01]  /*0110*/  HFMA2.MMA R28, -RZ, RZ, 1.78125, -136.25 ;  /* 0x3f20d842ff1c7435 */ /* 0x000fe200000001ff */
[----:B------:R-:W-:Y:S01]  /*0120*/  LOP3.LUT R0, R0, 0xfe, RZ, 0xc0, !PT ;  /* 0x000000fe00007812 */ /* 0x000fe200078ec0ff */
[----:B------:R-:W-:-:S03]  /*0130*/  ULDC.64 UR6, c[0x0][0x210] ;  /* 0x0000840000067ab9 */ /* 0x000fc60000000a00 */
[----:B---3--:R-:W-:-:S04]  /*0140*/  LEA R15, R15, R0, 0x8 ;  /* 0x000000000f0f7211 */ /* 0x008fc800078e40ff */
[C---:B------:R-:W-:Y:S01]  /*0150*/  ISETP.GE.AND P0, PT, R15.reuse, 0x100, PT ;  /* 0x000001000f00780c */ /* 0x040fe20003f06270 */
[----:B--2---:R-:W-:-:S12]  /*0160*/  IMAD.WIDE R2, R15, 0x4, R2 ;  /* 0x000000040f027825 */ /* 0x004fd800078e0202 */
[----:B------:R1:W2:Y:S01]  /*0170*/  @!P0 LDG.E.64 R10, desc[UR4][R2.64] ;  /* 0x00000004020a8981 */ /* 0x0002a2000c1e1b00 */
[----:B----4-:R-:W-:-:S04]  /*0180*/  IMAD.WIDE R4, R15, 0x4, R4 ;  /* 0x000000040f047825 */ /* 0x010fc800078e0204 */
[C---:B-----5:R-:W-:Y:S01]  /*0190*/  IMAD.WIDE R12, R15.reuse, 0x4, R12 ;  /* 0x000000040f0c7825 */ /* 0x060fe200078e020c */
[----:B------:R3:W4:Y:S04]  /*01a0*/  @!P0 LDG.E.64 R6, desc[UR4][R4.64] ;  /* 0x0000000404068981 */ /* 0x000728000c1e1b00 */
[----:B------:R5:W4:Y:S01]  /*01b0*/  @!P0 LDG.E.64 R8, desc[UR4][R12.64] ;  /* 0x000000040c088981 */ /* 0x000b22000c1e1b00 */
[----:B-1----:R-:W-:Y:S01]  /*01c0*/  CS2R R2, SRZ ;  /* 0x0000000000027805 */ /* 0x002fe2000001ff00 */
[----:B0-----:R-:W-:-:S05]  /*01d0*/  IMAD.WIDE R16, R15, 0x4, R16 ;  /* 0x000000040f107825 */ /* 0x001fca00078e0210 */
[----:B------:R-:W4:Y:S01]  /*01e0*/  @!P0 LDG.E.64 R2, desc[UR4][R16.64] ;  /* 0x0000000410028981 */ /* 0x000f22000c1e1b00 */
[----:B---3--:R-:W-:Y:S01]  /*01f0*/  CS2R R4, SRZ ;  /* 0x0000000000047805 */ /* 0x008fe2000001ff00 */
[----:B-----5:R-:W-:-:S05]  /*0200*/  IMAD.WIDE R12, R15, 0x4, R18 ;  /* 0x000000040f0c7825 */ /* 0x020fca00078e0212 */
[----:B------:R0:W3:Y:S01]  /*0210*/  @!P0 LDG.E.64 R4, desc[UR4][R12.64] ;  /* 0x000000040c048981 */ /* 0x0000e2000c1e1b00 */
[----:B------:R-:W-:Y:S01]  /*0220*/  HFMA2.MMA R0, -RZ, RZ, 1.625, 0 ;  /* 0x3e800000ff007435 */ /* 0x000fe200000001ff */
[C---:B--2---:R-:W-:Y:S02]  /*0230*/  FSETP.GT.AND P1, PT, R10.reuse, 9.9999997171806853657e-10, PT ;  /* 0x3089705f0a00780b */ /* 0x044fe40003f24000 */
[----:B------:R-:W-:Y:S02]  /*0240*/  FSETP.GT.AND P2, PT, R11, 9.9999997171806853657e-10, PT ;  /* 0x3089705f0b00780b */ /* 0x000fe40003f44000 */
[----:B------:R-:W-:-:S09]  /*0250*/  FSETP.NAN.AND P3, PT, R10, R10, PT ;  /* 0x0000000a0a00720b */ /* 0x000fd20003f68000 */
[----:B------:R-:W-:Y:S02]  /*0260*/  @!P1 FSEL R10, R10, 9.9999997171806853657e-10, P3 ;  /* 0x3089705f0a0a9808 */ /* 0x000fe40001800000 */
[C---:B------:R-:W-:Y:S02]  /*0270*/  FSETP.NAN.AND P1, PT, R11.reuse, R11, PT ;  /* 0x0000000b0b00720b */ /* 0x040fe40003f28000 */
[----:B------:R-:W-:Y:S02]  /*0280*/  FSETP.GT.AND P3, PT, |R10|, 8.50705917302346158658e+37, PT ;  /* 0x7e8000000a00780b */ /* 0x000fe40003f64200 */
[----:B------:R-:W-:-:S04]  /*0290*/  @!P2 FSEL R11, R11, 9.9999997171806853657e-10, P1 ;  /* 0x3089705f0b0ba808 */ /* 0x000fc80000800000 */
[C---:B------:R-:W-:Y:S02]  /*02a0*/  FSETP.GT.AND P1, PT, |R11|.reuse, 8.50705917302346158658e+37, PT ;  /* 0x7e8000000b00780b */ /* 0x040fe40003f24200 */
[----:B------:R-:W-:Y:S02]  /*02b0*/  FSETP.GEU.AND P2, PT, |R10|, 1.175494350822287508e-38, PT ;  /* 0x008000000a00780b */ /* 0x000fe40003f4e200 */
[----:B------:R-:W-:-:S03]  /*02c0*/  FSETP.GEU.AND P4, PT, |R11|, 1.175494350822287508e-38, PT ;  /* 0x008000000b00780b */ /* 0x000fc60003f8e200 */
[----:B------:R-:W-:-:S06]  /*02d0*/  @P3 FMUL R10, R10, 0.25 ;  /* 0x3e8000000a0a3820 */ /* 0x000fcc0000400000 */
[----:B------:R-:W-:Y:S02]  /*02e0*/  @P1 FMUL R11, R11, 0.25 ;  /* 0x3e8000000b0b1820 */ /* 0x000fe40000400000 */
[----:B------:R-:W-:Y:S02]  /*02f0*/  @!P2 FMUL R10, R10, 16777216 ;  /* 0x4b8000000a0aa820 */ /* 0x000fe40000400000 */
[----:B------:R-:W-:-:S04]  /*0300*/  @!P4 FMUL R11, R11, 16777216 ;  /* 0x4b8000000b0bc820 */ /* 0x000fc80000400000 */
[----:B------:R-:W1:Y:S01]  /*0310*/  MUFU.RCP R10, R10 ;  /* 0x0000000a000a7308 */ /* 0x000e620000001000 */
[----:B0-----:R-:W-:-:S07]  /*0320*/  FSEL R13, R0, 1, P3 ;  /* 0x3f800000000d7808 */ /* 0x001fce0001800000 */
[----:B------:R-:W0:Y:S01]  /*0330*/  MUFU.RCP R11, R11 ;  /* 0x0000000b000b7308 */ /* 0x000e220000001000 */
[----:B------:R-:W-:Y:S01]  /*0340*/  FSEL R12, R0, 1, P1 ;  /* 0x3f800000000c7808 */ /* 0x000fe20000800000 */
[----:B------:R-:W-:Y:S01]  /*0350*/  @!P2 FMUL R13, R13, 16777216 ;  /* 0x4b8000000d0da820 */ /* 0x000fe20000400000 */
[----:B----4-:R-:W-:Y:S01]  /*0360*/  FADD R17, R6, 0.5 ;  /* 0x3f00000006117421 */ /* 0x010fe20000000000 */
[----:B------:R-:W-:Y:S02]  /*0370*/  FADD R0, R7, 0.5 ;  /* 0x3f00000007007421 */ /* 0x000fe40000000000 */
[----:B------:R-:W-:Y:S01]  /*0380*/  @!P4 FMUL R12, R12, 16777216 ;  /* 0x4b8000000c0cc820 */ /* 0x000fe20000400000 */
[----:B-1----:R-:W-:Y:S01]  /*0390*/  FMUL R13, R10, R13 ;  /* 0x0000000d0a0d7220 */ /* 0x002fe20000400000 */
[----:B------:R-:W-:Y:S01]  /*03a0*/  FADD R10, R17, -R8 ;  /* 0x80000008110a7221 */ /* 0x000fe20000000000 */
[----:B------:R-:W-:Y:S01]  /*03b0*/  FADD R22, R7, -0.5 ;  /* 0xbf00000007167421 */ /* 0x000fe20000000000 */
[----:B0-----:R-:W-:Y:S01]  /*03c0*/  FMUL R14, R11, R12 ;  /* 0x0000000c0b0e7220 */ /* 0x001fe20000400000 */
[--C-:B------:R-:W-:Y:S01]  /*03d0*/  FADD R12, R0, -R9.reuse ;  /* 0x80000009000c7221 */ /* 0x100fe20000000000 */
[----:B------:R-:W-:Y:S01]  /*03e0*/  FMUL R10, R10, R13 ;  /* 0x0000000d0a0a7220 */ /* 0x000fe20000400000 */
[----:B------:R-:W-:-:S02]  /*03f0*/  FADD R9, R22, -R9 ;  /* 0x8000000916097221 */ /* 0x000fc40000000000 */
[----:B------:R-:W-:Y:S01]  /*0400*/  FMUL R12, R12, R14 ;  /* 0x0000000e0c0c7220 */ /* 0x000fe20000400000 */
[----:B------:R-:W-:Y:S01]  /*0410*/  FMUL R18, R10, 0.70710676908493041992 ;  /* 0x3f3504f30a127820 */ /* 0x000fe20000400000 */
[----:B------:R-:W-:Y:S01]  /*0420*/  FMUL R9, R14, R9 ;  /* 0x000000090e097220 */ /* 0x000fe20000400000 */
[----:B------:R-:W-:Y:S01]  /*0430*/  FADD R17, R6, -0.5 ;  /* 0xbf00000006117421 */ /* 0x000fe20000000000 */
[----:B------:R-:W-:Y:S01]  /*0440*/  FMUL R20, R12, 0.70710676908493041992 ;  /* 0x3f3504f30c147820 */ /* 0x000fe20000400000 */
[----:B------:R-:W-:Y:S01]  /*0450*/  FADD.FTZ R27, |R18|, -RZ ;  /* 0x800000ff121b7221 */ /* 0x000fe20000010200 */
[----:B------:R-:W-:Y:S01]  /*0460*/  FMUL R19, R9, 0.70710676908493041992 ;  /* 0x3f3504f309137820 */ /* 0x000fe20000400000 */
[----:B------:R-:W-:Y:S01]  /*0470*/  FADD R8, R17, -R8 ;  /* 0x8000000811087221 */ /* 0x000fe20000000000 */
[----:B------:R-:W-:Y:S02]  /*0480*/  FADD.FTZ R7, |R20|, -RZ ;  /* 0x800000ff14077221 */ /* 0x000fe40000010200 */
[----:B------:R-:W-:Y:S01]  /*0490*/  FADD.FTZ R16, |R19|, -RZ ;  /* 0x800000ff13107221 */ /* 0x000fe20000010200 */
[----:B------:R-:W-:Y:S01]  /*04a0*/  FMUL R8, R13, R8 ;  /* 0x000000080d087220 */ /* 0x000fe20000400000 */
[----:B------:R-:W-:-:S02]  /*04b0*/  FSETP.GE.AND P4, PT, R27, 1.0029599666595458984, PT ;  /* 0x3f8060fe1b00780b */ /* 0x000fc40003f86000 */
[----:B------:R-:W-:Y:S01]  /*04c0*/  FSETP.GE.AND P3, PT, R7, 1.0029599666595458984, PT ;  /* 0x3f8060fe0700780b */ /* 0x000fe20003f66000 */
[----:B------:R-:W-:Y:S01]  /*04d0*/  FMUL R14, R8, 0.70710676908493041992 ;  /* 0x3f3504f3080e7820 */ /* 0x000fe20000400000 */
[----:B------:R-:W-:Y:S01]  /*04e0*/  FSETP.GE.AND P2, PT, R16, 1.0029599666595458984, PT ;  /* 0x3f8060fe1000780b */ /* 0x000fe20003f46000 */
[----:B------:R-:W-:Y:S02]  /*04f0*/  HFMA2.MMA R10, -RZ, RZ, -0.74462890625, 604.5 ;  /* 0xb9f560b9ff0a7435 */ /* 0x000fe400000001ff */
[----:B------:R-:W-:Y:S01]  /*0500*/  FADD.FTZ R21, |R14|, -RZ ;  /* 0x800000ff0e157221 */ /* 0x000fe20000010200 */
[----:B------:R-:W-:Y:S01]  /*0510*/  HFMA2.MMA R9, -RZ, RZ, 0.470947265625, -12.46875 ;  /* 0x3789ca3cff097435 */ /* 0x000fe200000001ff */
[----:B------:R-:W-:Y:S02]  /*0520*/  MOV R8, 0x3789ca3c ;  /* 0x3789ca3c00087802 */ /* 0x000fe40000000f00 */
[----:B------:R-:W-:Y:S02]  /*0530*/  MOV R12, 0x3789ca3c ;  /* 0x3789ca3c000c7802 */ /* 0x000fe40000000f00 */
[----:B------:R-:W-:Y:S01]  /*0540*/  FSETP.GE.AND P1, PT, R21, 1.0029599666595458984, PT ;  /* 0x3f8060fe1500780b */ /* 0x000fe20003f26000 */
[----:B------:R-:W-:Y:S01]  /*0550*/  @!P4 FMUL R27, R18, R18 ;  /* 0x00000012121bc220 */ /* 0x000fe20000400000 */
[----:B------:R-:W-:-:S02]  /*0560*/  @!P4 MOV R8, 0x38b1e96a ;  /* 0x38b1e96a0008c802 */ /* 0x000fc40000000f00 */
[----:B------:R-:W-:Y:S01]  /*0570*/  @!P4 MOV R10, 0xba574d20 ;  /* 0xba574d20000ac802 */ /* 0x000fe20000000f00 */
[----:B------:R-:W-:Y:S01]  /*0580*/  @!P3 FMUL R7, R20, R20 ;  /* 0x000000141407b220 */ /* 0x000fe20000400000 */
[----:B------:R-:W-:Y:S02]  /*0590*/  @!P3 MOV R12, 0x38b1e96a ;  /* 0x38b1e96a000cb802 */ /* 0x000fe40000000f00 */
[----:B------:R-:W-:Y:S02]  /*05a0*/  @!P3 MOV R24, 0xba574d20 ;  /* 0xba574d200018b802 */ /* 0x000fe40000000f00 */
[----:B------:R-:W-:Y:S01]  /*05b0*/  MOV R13, 0xb9f560b9 ;  /* 0xb9f560b9000d7802 */ /* 0x000fe20000000f00 */
[----:B------:R-:W-:Y:S01]  /*05c0*/  FFMA.FTZ R8, R27, R8, R10 ;  /* 0x000000081b087223 */ /* 0x000fe2000001000a */
[----:B------:R-:W-:Y:S01]  /*05d0*/  @!P2 MOV R9, 0x38b1e96a ;  /* 0x38b1e96a0009a802 */ /* 0x000fe20000000f00 */
[----:B------:R-:W-:Y:S01]  /*05e0*/  @!P2 FMUL R16, R19, R19 ;  /* 0x000000131310a220 */ /* 0x000fe20000400000 */
[----:B------:R-:W-:Y:S01]  /*05f0*/  @!P2 MOV R13, 0xba574d20 ;  /* 0xba574d20000da802 */ /* 0x000fe20000000f00 */
[----:B------:R-:W-:Y:S01]  /*0600*/  FFMA.FTZ R10, R7, R12, R24 ;  /* 0x0000000c070a7223 */ /* 0x000fe20000010018 */
[----:B------:R-:W-:-:S03]  /*0610*/  HFMA2.MMA R12, -RZ, RZ, 0.470947265625, -12.46875 ;  /* 0x3789ca3cff0c7435 */ /* 0x000fc600000001ff */
[----:B------:R-:W-:Y:S01]  /*0620*/  FFMA.FTZ R9, R16, R9, R13 ;  /* 0x0000000910097223 */ /* 0x000fe2000001000d */
[----:B------:R-:W-:Y:S01]  /*0630*/  HFMA2.MMA R13, -RZ, RZ, 0.958984375, -6.1690807342529296875e-05 ;  /* 0x3bac840bff0d7435 */ /* 0x000fe200000001ff */
[----:B------:R-:W-:Y:S01]  /*0640*/  MOV R24, 0xb9f560b9 ;  /* 0xb9f560b900187802 */ /* 0x000fe20000000f00 */
[----:B------:R-:W-:Y:S01]  /*0650*/  @!P1 FMUL R21, R14, R14 ;  /* 0x0000000e0e159220 */ /* 0x000fe20000400000 */
[----:B------:R-:W-:Y:S02]  /*0660*/  @!P1 MOV R12, 0x38b1e96a ;  /* 0x38b1e96a000c9802 */ /* 0x000fe40000000f00 */
[----:B------:R-:W-:Y:S02]  /*0670*/  @!P1 MOV R24, 0xba574d20 ;  /* 0xba574d2000189802 */ /* 0x000fe40000000f00 */
[----:B------:R-:W-:Y:S01]  /*0680*/  @!P3 MOV R13, 0x3baad5ea ;  /* 0x3baad5ea000db802 */ /* 0x000fe20000000f00 */
[----:B------:R-:W-:Y:S02]  /*0690*/  IMAD.MOV.U32 R11, RZ, RZ, 0x3bac840b ;  /* 0x3bac840bff0b7424 */ /* 0x000fe400078e00ff */
[----:B------:R-:W-:Y:S01]  /*06a0*/  FFMA.FTZ R23, R21, R12, R24 ;  /* 0x0000000c15177223 */ /* 0x000fe20000010018 */
[----:B------:R-:W-:Y:S01]  /*06b0*/  MOV R24, 0xbd0c8162 ;  /* 0xbd0c816200187802 */ /* 0x000fe20000000f00 */
[----:B------:R-:W-:Y:S01]  /*06c0*/  FFMA.FTZ R13, R10, R7, R13 ;  /* 0x000000070a0d7223 */ /* 0x000fe2000001000d */
[----:B------:R-:W-:-:S02]  /*06d0*/  @!P3 MOV R24, 0xbcdc1be7 ;  /* 0xbcdc1be70018b802 */ /* 0x000fc40000000f00 */
[----:B------:R-:W-:-:S03]  /*06e0*/  @!P4 MOV R11, 0x3baad5ea ;  /* 0x3baad5ea000bc802 */ /* 0x000fc60000000f00 */
[----:B------:R-:W-:Y:S01]  /*06f0*/  FFMA.FTZ R24, R13, R7, R24 ;  /* 0x000000070d187223 */ /* 0x000fe20000010018 */
[----:B------:R-:W-:Y:S01]  /*0700*/  MOV R13, 0x3e1cf906 ;  /* 0x3e1cf906000d7802 */ /* 0x000fe20000000f00 */
[----:B------:R-:W-:Y:S01]  /*0710*/  FFMA.FTZ R8, R8, R27, R11 ;  /* 0x0000001b08087223 */ /* 0x000fe2000001000b */
[----:B------:R-:W-:Y:S01]  /*0720*/  HFMA2.MMA R11, -RZ, RZ, -1.26171875, -2.110004425048828125e-05 ;  /* 0xbd0c8162ff0b7435 */ /* 0x000fe200000001ff */
[----:B------:R-:W-:-:S05]  /*0730*/  @!P3 MOV R13, 0x3de718af ;  /* 0x3de718af000db802 */ /* 0x000fca0000000f00 */
[----:B------:R-:W-:Y:S01]  /*0740*/  FFMA.FTZ R24, R24, R7, R13 ;  /* 0x0000000718187223 */ /* 0x000fe2000001000d */
[----:B------:R-:W-:Y:S01]  /*0750*/  @!P4 MOV R11, 0xbcdc1be7 ;  /* 0xbcdc1be7000bc802 */ /* 0x000fe20000000f00 */
[----:B------:R-:W-:Y:S01]  /*0760*/  HFMA2.MMA R13, -RZ, RZ, 1.853515625, -0.00091457366943359375 ;  /* 0x3f6a937eff0d7435 */ /* 0x000fe200000001ff */
[----:B------:R-:W-:Y:S01]  /*0770*/  @!P2 MOV R26, 0x3baad5ea ;  /* 0x3baad5ea001aa802 */ /* 0x000fe20000000f00 */
[----:B------:R-:W-:Y:S01]  /*0780*/  IMAD.MOV.U32 R12, RZ, RZ, 0x3bac840b ;  /* 0x3bac840bff0c7424 */ /* 0x000fe200078e00ff */
[----:B------:R-:W-:Y:S01]  /*0790*/  @!P1 MOV R12, 0x3baad5ea ;  /* 0x3baad5ea000c9802 */ /* 0x000fe20000000f00 */
[----:B------:R-:W-:Y:S01]  /*07a0*/  FFMA.FTZ R8, R8, R27, R11 ;  /* 0x0000001b08087223 */ /* 0x000fe2000001000b */
[----:B------:R-:W-:Y:S01]  /*07b0*/  IMAD.MOV.U32 R10, RZ, RZ, -0x42f37e9e ;  /* 0xbd0c8162ff0a7424 */ /* 0x000fe200078e00ff */
[----:B------:R-:W-:Y:S01]  /*07c0*/  HFMA2.MMA R11, -RZ, RZ, 1.52734375, -41152 ;  /* 0x3e1cf906ff0b7435 */ /* 0x000fe200000001ff */
[----:B------:R-:W-:Y:S01]  /*07d0*/  @!P3 MOV R13, 0xbec093ac ;  /* 0xbec093ac000db802 */ /* 0x000fe20000000f00 */
[-C--:B------:R-:W-:Y:S01]  /*07e0*/  FFMA.FTZ R9, R9, R16.reuse, R26 ;  /* 0x0000001009097223 */ /* 0x080fe2000001001a */
[----:B------:R-:W-:Y:S01]  /*07f0*/  @!P2 MOV R10, 0xbcdc1be7 ;  /* 0xbcdc1be7000aa802 */ /* 0x000fe20000000f00 */
[----:B------:R-:W-:Y:S01]  /*0800*/  FFMA.FTZ R23, R23, R21, R12 ;  /* 0x0000001517177223 */ /* 0x000fe2000001000c */
[----:B------:R-:W-:Y:S01]  /*0810*/  @!P2 MOV R29, 0x3de718af ;  /* 0x3de718af001da802 */ /* 0x000fe20000000f00 */
[----:B------:R-:W-:Y:S01]  /*0820*/  FFMA.FTZ R24, R24, R7, R13 ;  /* 0x0000000718187223 */ /* 0x000fe2000001000d */
[----:B------:R-:W-:Y:S01]  /*0830*/  @!P4 MOV R11, 0x3de718af ;  /* 0x3de718af000bc802 */ /* 0x000fe20000000f00 */
[----:B------:R-:W-:Y:S01]  /*0840*/  FFMA.FTZ R10, R9, R16, R10 ;  /* 0x00000010090a7223 */ /* 0x000fe2000001000a */
[----:B------:R-:W-:-:S02]  /*0850*/  HFMA2.MMA R12, -RZ, RZ, 1.853515625, -0.00091457366943359375 ;  /* 0x3f6a937eff0c7435 */ /* 0x000fc400000001ff */
[----:B------:R-:W-:Y:S02]  /*0860*/  HFMA2.MMA R13, -RZ, RZ, 1.78125, -136.25 ;  /* 0x3f20d842ff0d7435 */ /* 0x000fe400000001ff */
[----:B------:R-:W-:Y:S01]  /*0870*/  HFMA2.MMA R26, -RZ, RZ, -1.26171875, -2.110004425048828125e-05 ;  /* 0xbd0c8162ff1a7435 */ /* 0x000fe200000001ff */
[----:B------:R-:W-:Y:S01]  /*0880*/  FFMA.FTZ R8, R8, R27, R11 ;  /* 0x0000001b08087223 */ /* 0x000fe2000001000b */
[-C--:B------:R-:W-:Y:S01]  /*0890*/  FFMA.FTZ R29, R10, R16.reuse, R29 ;  /* 0x000000100a1d7223 */ /* 0x080fe2000001001d */
[----:B------:R-:W-:Y:S01]  /*08a0*/  @!P2 MOV R12, 0xbec093ac ;  /* 0xbec093ac000ca802 */ /* 0x000fe20000000f00 */
[----:B------:R-:W0:Y:S01]  /*08b0*/  LDC.64 R10, c[0x0][0x218] ;  /* 0x00008600ff0a7b82 */ /* 0x000e220000000a00 */
[----:B------:R-:W-:Y:S02]  /*08c0*/  @!P3 MOV R13, 0x3e0375d3 ;  /* 0x3e0375d3000db802 */ /* 0x000fe40000000f00 */
[----:B------:R-:W-:Y:S01]  /*08d0*/  @!P1 MOV R26, 0xbcdc1be7 ;  /* 0xbcdc1be7001a9802 */ /* 0x000fe20000000f00 */
[----:B------:R-:W-:Y:S01]  /*08e0*/  HFMA2.MMA R9, -RZ, RZ, 1.853515625, -0.00091457366943359375 ;  /* 0x3f6a937eff097435 */ /* 0x000fe200000001ff */
[----:B------:R-:W-:Y:S01]  /*08f0*/  FFMA.FTZ R29, R29, R16, R12 ;  /* 0x000000101d1d7223 */ /* 0x000fe2000001000c */
[----:B------:R-:W-:-:S02]  /*0900*/  FFMA.FTZ R24, R24, R7, R13 ;  /* 0x0000000718187223 */ /* 0x000fc4000001000d */
[----:B------:R-:W-:Y:S01]  /*0910*/  FFMA.FTZ R26, R23, R21, R26 ;  /* 0x00000015171a7223 */ /* 0x000fe2000001001a */
[----:B------:R-:W1:Y:S01]  /*0920*/  LDC.64 R12, c[0x0][0x238] ;  /* 0x00008e00ff0c7b82 */ /* 0x000e620000000a00 */
[----:B------:R-:W-:Y:S01]  /*0930*/  HFMA2.MMA R23, -RZ, RZ, 1.52734375, -41152 ;  /* 0x3e1cf906ff177435 */ /* 0x000fe200000001ff */
[----:B------:R-:W-:Y:S01]  /*0940*/  @!P4 IMAD.MOV.U32 R9, RZ, RZ, -0x413f6c54 ;  /* 0xbec093acff09c424 */ /* 0x000fe200078e00ff */
[----:B------:R-:W-:-:S04]  /*0950*/  @!P4 MOV R25, 0x3e0375d3 ;  /* 0x3e0375d30019c802 */ /* 0x000fc80000000f00 */
[----:B------:R-:W-:Y:S01]  /*0960*/  @!P1 MOV R23, 0x3de718af ;  /* 0x3de718af00179802 */ /* 0x000fe20000000f00 */
[----:B------:R-:W-:Y:S01]  /*0970*/  FFMA.FTZ R8, R8, R27, R9 ;  /* 0x0000001b08087223 */ /* 0x000fe20000010009 */
[----:B------:R-:W-:Y:S02]  /*0980*/  MOV R9, 0x3f6a937e ;  /* 0x3f6a937e00097802 */ /* 0x000fe40000000f00 */
[----:B------:R-:W-:Y:S01]  /*0990*/  @!P1 MOV R9, 0xbec093ac ;  /* 0xbec093ac00099802 */ /* 0x000fe20000000f00 */
[----:B------:R-:W-:Y:S01]  /*09a0*/  FFMA.FTZ R26, R26, R21, R23 ;  /* 0x000000151a1a7223 */ /* 0x000fe20000010017 */
[----:B------:R-:W-:-:S03]  /*09b0*/  FFMA.FTZ R25, R8, R27, R25 ;  /* 0x0000001b08197223 */ /* 0x000fc60000010019 */
[----:B------:R-:W-:Y:S01]  /*09c0*/  FFMA.FTZ R26, R26, R21, R9 ;  /* 0x000000151a1a7223 */ /* 0x000fe20000010009 */
[----:B------:R-:W-:Y:S01]  /*09d0*/  CS2R R8, SRZ ;  /* 0x0000000000087805 */ /* 0x000fe2000001ff00 */
[----:B0-----:R-:W-:-:S05]  /*09e0*/  IMAD.WIDE R10, R15, 0x4, R10 ;  /* 0x000000040f0a7825 */ /* 0x001fca00078e020a */
[----:B------:R1:W2:Y:S02]  /*09f0*/  @!P0 LDG.E.64 R8, desc[UR4][R10.64] ;  /* 0x000000040a088981 */ /* 0x0002a4000c1e1b00 */
[----:B-1----:R-:W-:Y:S01]  /*0a00*/  IMAD.WIDE R10, R15, 0x4, R12 ;  /* 0x000000040f0a7825 */ /* 0x002fe200078e020c */
[----:B------:R-:W-:-:S06]  /*0a10*/  CS2R R12, SRZ ;  /* 0x00000000000c7805 */ /* 0x000fcc000001ff00 */
[----:B------:R0:W4:Y:S01]  /*0a20*/  @!P0 LDG.E.64 R12, desc[UR4][R10.64] ;  /* 0x000000040a0c8981 */ /* 0x000122000c1e1b00 */
[C---:B------:R-:W-:Y:S02]  /*0a30*/  FSETP.GT.AND P5, PT, R2.reuse, 9.9999997171806853657e-10, PT ;  /* 0x3089705f0200780b */ /* 0x040fe40003fa4000 */
[----:B------:R-:W-:-:S11]  /*0a40*/  FSETP.NAN.AND P6, PT, R2, R2, PT ;  /* 0x000000020200720b */ /* 0x000fd60003fc8000 */
[----:B------:R-:W-:Y:S02]  /*0a50*/  @!P5 FSEL R2, R2, 9.9999997171806853657e-10, P6 ;  /* 0x3089705f0202d808 */ /* 0x000fe40003000000 */
[C---:B------:R-:W-:Y:S02]  /*0a60*/  FSETP.GT.AND P5, PT, R3.reuse, 9.9999997171806853657e-10, PT ;  /* 0x3089705f0300780b */ /* 0x040fe40003fa4000 */
[----:B------:R-:W-:Y:S01]  /*0a70*/  FSETP.NAN.AND P6, PT, R3, R3, PT ;  /* 0x000000030300720b */ /* 0x000fe20003fc8000 */
[----:B0-----:R-:W-:Y:S01]  /*0a80*/  HFMA2.MMA R11, -RZ, RZ, 1.625, 0 ;  /* 0x3e800000ff0b7435 */ /* 0x001fe200000001ff */
[----:B------:R-:W-:-:S09]  /*0a90*/  FSEL R7, -R7, R20, P3 ;  /* 0x0000001407077208 */ /* 0x000fd20001800100 */
[----:B------:R-:W-:Y:S02]  /*0aa0*/  @!P5 FSEL R3, R3, 9.9999997171806853657e-10, P6 ;  /* 0x3089705f0303d808 */ /* 0x000fe40003000000 */
[C---:B------:R-:W-:Y:S02]  /*0ab0*/  FSETP.GT.AND P6, PT, |R2|.reuse, 8.50705917302346158658e+37, PT ;  /* 0x7e8000000200780b */ /* 0x040fe40003fc4200 */
[----:B------:R-:W-:Y:S01]  /*0ac0*/  FSETP.GEU.AND P5, PT, |R2|, 1.175494350822287508e-38, PT ;  /* 0x008000000200780b */ /* 0x000fe20003fae200 */
[----:B------:R-:W-:Y:S01]  /*0ad0*/  FFMA.FTZ R24, R24, R7, R7 ;  /* 0x0000000718187223 */ /* 0x000fe20000010007 */
[----:B------:R-:W-:-:S09]  /*0ae0*/  FSEL R7, R11, 1, P6 ;  /* 0x3f8000000b077808 */ /* 0x000fd20003000000 */
[----:B------:R-:W-:Y:S01]  /*0af0*/  @P6 FMUL R2, R2, 0.25 ;  /* 0x3e80000002026820 */ /* 0x000fe20000400000 */
[----:B------:R-:W-:Y:S01]  /*0b00*/  FSETP.GT.AND P6, PT, |R3|, 8.50705917302346158658e+37, PT ;  /* 0x7e8000000300780b */ /* 0x000fe20003fc4200 */
[----:B------:R-:W-:Y:S02]  /*0b10*/  @!P5 FMUL R7, R7, 16777216 ;  /* 0x4b8000000707d820 */ /* 0x000fe40000400000 */
[----:B------:R-:W-:Y:S01]  /*0b20*/  @!P5 FMUL R2, R2, 16777216 ;  /* 0x4b8000000202d820 */ /* 0x000fe20000400000 */
[C---:B------:R-:W-:Y:S01]  /*0b30*/  FSETP.GEU.AND P5, PT, |R3|.reuse, 1.175494350822287508e-38, PT ;  /* 0x008000000300780b */ /* 0x040fe20003fae200 */
[----:B------:R-:W-:Y:S01]  /*0b40*/  IMAD.MOV.U32 R23, RZ, RZ, 0x3f20d842 ;  /* 0x3f20d842ff177424 */ /* 0x000fe200078e00ff */
[----:B------:R-:W-:Y:S01]  /*0b50*/  @!P1 MOV R23, 0x3e0375d3 ;  /* 0x3e0375d300179802 */ /* 0x000fe20000000f00 */
[----:B------:R-:W0:Y:S06]  /*0b60*/  MUFU.RCP R10, R2 ;  /* 0x00000002000a7308 */ /* 0x000e2c0000001000 */
[----:B------:R-:W-:Y:S01]  /*0b70*/  @P6 FMUL R3, R3, 0.25 ;  /* 0x3e80000003036820 */ /* 0x000fe20000400000 */
[----:B------:R-:W-:Y:S01]  /*0b80*/  FFMA.FTZ R23, R26, R21, R23 ;  /* 0x000000151a177223 */ /* 0x000fe20000010017 */
[----:B------:R-:W-:-:S02]  /*0b90*/  FSEL R26, -R27, R18, P4 ;  /* 0x000000121b1a7208 */ /* 0x000fc40002000100 */
[----:B------:R-:W-:-:S03]  /*0ba0*/  @!P5 FMUL R3, R3, 16777216 ;  /* 0x4b8000000303d820 */ /* 0x000fc60000400000 */
[----:B------:R-:W-:Y:S01]  /*0bb0*/  FFMA.FTZ R25, R25, R26, R26 ;  /* 0x0000001a19197223 */ /* 0x000fe2000001001a */
[----:B------:R-:W-:Y:S02]  /*0bc0*/  FSEL R26, -R21, R14, P1 ;  /* 0x0000000e151a7208 */ /* 0x000fe40000800100 */
[----:B------:R-:W1:Y:S03]  /*0bd0*/  MUFU.RCP R3, R3 ;  /* 0x0000000300037308 */ /* 0x000e660000001000 */
[----:B------:R-:W-:Y:S01]  /*0be0*/  FFMA.FTZ R23, R23, R26, R26 ;  /* 0x0000001a17177223 */ /* 0x000fe2000001001a */
[----:B------:R-:W-:Y:S01]  /*0bf0*/  FSEL R26, R11, 1, P6 ;  /* 0x3f8000000b1a7808 */ /* 0x000fe20003000000 */
[----:B0-----:R-:W-:Y:S01]  /*0c00*/  FMUL R10, R10, R7 ;  /* 0x000000070a0a7220 */ /* 0x001fe20000400000 */
[----:B------:R-:W-:Y:S02]  /*0c10*/  FADD R11, R6, 0.5 ;  /* 0x3f000000060b7421 */ /* 0x000fe40000000000 */
[----:B------:R-:W0:Y:S01]  /*0c20*/  @P4 MUFU.EX2 R7, R25 ;  /* 0x0000001900074308 */ /* 0x000e220000000800 */
[----:B------:R-:W-:Y:S01]  /*0c30*/  @!P5 FMUL R26, R26, 16777216 ;  /* 0x4b8000001a1ad820 */ /* 0x000fe20000400000 */
[--C-:B---3--:R-:W-:Y:S01]  /*0c40*/  FADD R11, R11, -R4.reuse ;  /* 0x800000040b0b7221 */ /* 0x108fe20000000000 */
[----:B------:R-:W-:-:S02]  /*0c50*/  FADD R17, R17, -R4 ;  /* 0x8000000411117221 */ /* 0x000fc40000000000 */
[----:B-1----:R-:W-:Y:S01]  /*0c60*/  FMUL R6, R3, R26 ;  /* 0x0000001a03067220 */ /* 0x002fe20000400000 */
[--C-:B------:R-:W-:Y:S01]  /*0c70*/  FADD R3, R22, -R5.reuse ;  /* 0x8000000516037221 */ /* 0x100fe20000000000 */
[----:B------:R-:W-:Y:S01]  /*0c80*/  FMUL R2, R11, R10 ;  /* 0x0000000a0b027220 */ /* 0x000fe20000400000 */
[----:B------:R-:W-:Y:S02]  /*0c90*/  FMUL R17, R10, R17 ;  /* 0x000000110a117220 */ /* 0x000fe40000400000 */
[----:B------:R-:W-:Y:S01]  /*0ca0*/  FMUL R4, R6, R3 ;  /* 0x0000000306047220 */ /* 0x000fe20000400000 */
[----:B------:R-:W-:Y:S01]  /*0cb0*/  @!P2 MOV R28, 0x3e0375d3 ;  /* 0x3e0375d3001ca802 */ /* 0x000fe20000000f00 */
[----:B------:R-:W-:Y:S01]  /*0cc0*/  FMUL R2, R2, 0.70710676908493041992 ;  /* 0x3f3504f302027820 */ /* 0x000fe20000400000 */
[----:B------:R-:W-:Y:S01]  /*0cd0*/  FADD R21, R0, -R5 ;  /* 0x8000000500157221 */ /* 0x000fe20000000000 */
[----:B------:R-:W-:Y:S01]  /*0ce0*/  FMUL R3, R17, 0.70710676908493041992 ;  /* 0x3f3504f311037820 */ /* 0x000fe20000400000 */
[----:B------:R-:W-:Y:S01]  /*0cf0*/  FMUL R0, R4, 0.70710676908493041992 ;  /* 0x3f3504f304007820 */ /* 0x000fe20000400000 */
[----:B------:R-:W-:Y:S01]  /*0d00*/  FADD.FTZ R11, |R2|, -RZ ;  /* 0x800000ff020b7221 */ /* 0x000fe20000010200 */
[----:B0-----:R-:W-:Y:S01]  /*0d10*/  @P4 FADD R7, -R7, 1 ;  /* 0x3f80000007074421 */ /* 0x001fe20000000100 */
[----:B------:R-:W-:Y:S01]  /*0d20*/  FFMA.FTZ R29, R29, R16, R28 ;  /* 0x000000101d1d7223 */ /* 0x000fe2000001001c */
[----:B------:R-:W-:Y:S01]  /*0d30*/  FSEL R26, -R16, R19, P2 ;  /* 0x00000013101a7208 */ /* 0x000fe20001000100 */
[----:B------:R-:W-:Y:S01]  /*0d40*/  FADD.FTZ R10, |R3|, -RZ ;  /* 0x800000ff030a7221 */ /* 0x000fe20000010200 */
[----:B------:R-:W0:Y:S01]  /*0d50*/  @P3 MUFU.EX2 R16, R24 ;  /* 0x0000001800103308 */ /* 0x000e220000000800 */
[----:B------:R-:W-:Y:S01]  /*0d60*/  FADD.FTZ R5, |R0|, -RZ ;  /* 0x800000ff00057221 */ /* 0x000fe20000010200 */
[----:B------:R-:W-:-:S02]  /*0d70*/  FSETP.GE.AND P5, PT, R11, 1.0029599666595458984, PT ;  /* 0x3f8060fe0b00780b */ /* 0x000fc40003fa6000 */
[----:B------:R-:W-:Y:S02]  /*0d80*/  @P4 LOP3.LUT R25, R7, 0x80000000, R18, 0xf8, !PT ;  /* 0x8000000007194812 */ /* 0x000fe400078ef812 */
[----:B------:R-:W-:Y:S02]  /*0d90*/  FSETP.GE.AND P4, PT, R10, 1.0029599666595458984, PT ;  /* 0x3f8060fe0a00780b */ /* 0x000fe40003f86000 */
[----:B------:R-:W-:Y:S01]  /*0da0*/  FSETP.GE.AND P6, PT, R5, 1.0029599666595458984, PT ;  /* 0x3f8060fe0500780b */ /* 0x000fe20003fc6000 */
[----:B------:R-:W-:Y:S01]  /*0db0*/  FMUL R7, R21, R6 ;  /* 0x0000000615077220 */ /* 0x000fe20000400000 */
[----:B------:R-:W-:Y:S02]  /*0dc0*/  HFMA2.MMA R6, -RZ, RZ, -0.74462890625, 604.5 ;  /* 0xb9f560b9ff067435 */ /* 0x000fe400000001ff */
[----:B------:R-:W-:Y:S02]  /*0dd0*/  HFMA2.MMA R27, -RZ, RZ, -0.74462890625, 604.5 ;  /* 0xb9f560b9ff1b7435 */ /* 0x000fe400000001ff */
[----:B------:R-:W-:Y:S01]  /*0de0*/  HFMA2.MMA R18, -RZ, RZ, -0.74462890625, 604.5 ;  /* 0xb9f560b9ff127435 */ /* 0x000fe200000001ff */
[----:B0-----:R-:W-:Y:S01]  /*0df0*/  @P3 FADD R17, -R16, 1 ;  /* 0x3f80000010113421 */ /* 0x001fe20000000100 */
[----:B------:R-:W-:Y:S01]  /*0e00*/  MOV R4, 0x3789ca3c ;  /* 0x3789ca3c00047802 */ /* 0x000fe20000000f00 */
[----:B------:R-:W-:Y:S01]  /*0e10*/  @!P5 FMUL R11, R2, R2 ;  /* 0x00000002020bd220 */ /* 0x000fe20000400000 */
[----:B------:R-:W-:Y:S01]  /*0e20*/  MOV R21, 0x3789ca3c ;  /* 0x3789ca3c00157802 */ /* 0x000fe20000000f00 */
[----:B------:R-:W-:Y:S01]  /*0e30*/  @!P5 IMAD.MOV.U32 R4, RZ, RZ, 0x38b1e96a ;  /* 0x38b1e96aff04d424 */ /* 0x000fe200078e00ff */
[----:B------:R-:W-:Y:S01]  /*0e40*/  @!P5 MOV R6, 0xba574d20 ;  /* 0xba574d200006d802 */ /* 0x000fe20000000f00 */
[----:B------:R-:W-:Y:S01]  /*0e50*/  @!P4 FMUL R10, R3, R3 ;  /* 0x00000003030ac220 */ /* 0x000fe20000400000 */
[----:B------:R-:W-:-:S02]  /*0e60*/  MOV R16, 0x3789ca3c ;  /* 0x3789ca3c00107802 */ /* 0x000fc40000000f00 */
[----:B------:R-:W-:Y:S02]  /*0e70*/  @!P4 MOV R21, 0x38b1e96a ;  /* 0x38b1e96a0015c802 */ /* 0x000fe40000000f00 */
[----:B------:R-:W-:Y:S01]  /*0e80*/  @!P4 MOV R27, 0xba574d20 ;  /* 0xba574d20001bc802 */ /* 0x000fe20000000f00 */
[----:B------:R-:W-:Y:S01]  /*0e90*/  @!P6 FMUL R5, R0, R0 ;  /* 0x000000000005e220 */ /* 0x000fe20000400000 */
[----:B------:R-:W-:Y:S02]  /*0ea0*/  @!P6 MOV R16, 0x38b1e96a ;  /* 0x38b1e96a0010e802 */ /* 0x000fe40000000f00 */
[----:B------:R-:W-:Y:S02]  /*0eb0*/  @!P6 MOV R18, 0xba574d20 ;  /* 0xba574d200012e802 */ /* 0x000fe40000000f00 */
[----:B------:R-:W-:Y:S01]  /*0ec0*/  @P3 LOP3.LUT R24, R17, 0x80000000, R20, 0xf8, !PT ;  /* 0x8000000011183812 */ /* 0x000fe200078ef814 */
[----:B------:R-:W-:Y:S01]  /*0ed0*/  FFMA.FTZ R17, R11, R4, R6 ;  /* 0x000000040b117223 */ /* 0x000fe20000010006 */
[----:B------:R-:W-:Y:S01]  /*0ee0*/  FFMA.FTZ R6, R10, R21, R27 ;  /* 0x000000150a067223 */ /* 0x000fe2000001001b */
[----:B------:R-:W-:Y:S01]  /*0ef0*/  FFMA.FTZ R27, R5, R16, R18 ;  /* 0x00000010051b7223 */ /* 0x000fe20000010012 */
[----:B------:R-:W-:-:S02]  /*0f00*/  HFMA2.MMA R16, -RZ, RZ, 0.958984375, -6.1690807342529296875e-05 ;  /* 0x3bac840bff107435 */ /* 0x000fc400000001ff */
[----:B------:R-:W-:Y:S01]  /*0f10*/  HFMA2.MMA R4, -RZ, RZ, 0.958984375, -6.1690807342529296875e-05 ;  /* 0x3bac840bff047435 */ /* 0x000fe200000001ff */
[----:B------:R-:W-:-:S03]  /*0f20*/  FMUL R7, R7, 0.70710676908493041992 ;  /* 0x3f3504f307077820 */ /* 0x000fc60000400000 */
[----:B------:R-:W-:Y:S02]  /*0f30*/  @!P6 IMAD.MOV.U32 R16, RZ, RZ, 0x3baad5ea ;  /* 0x3baad5eaff10e424 */ /* 0x000fe400078e00ff */
[----:B------:R-:W-:Y:S02]  /*0f40*/  @!P5 MOV R4, 0x3baad5ea ;  /* 0x3baad5ea0004d802 */ /* 0x000fe40000000f00 */
[----:B------:R-:W-:Y:S01]  /*0f50*/  MOV R21, 0x3bac840b ;  /* 0x3bac840b00157802 */ /* 0x000fe20000000f00 */
[----:B------:R-:W-:Y:S01]  /*0f60*/  FFMA.FTZ R20, R27, R5, R16 ;  /* 0x000000051b147223 */ /* 0x000fe20000010010 */
[----:B------:R-:W-:Y:S01]  /*0f70*/  @!P4 MOV R21, 0x3baad5ea ;  /* 0x3baad5ea0015c802 */ /* 0x000fe20000000f00 */
[----:B------:R-:W-:Y:S01]  /*0f80*/  HFMA2.MMA R16, -RZ, RZ, -1.26171875, -2.110004425048828125e-05 ;  /* 0xbd0c8162ff107435 */ /* 0x000fe200000001ff */
[----:B------:R-:W-:Y:S01]  /*0f90*/  FFMA.FTZ R17, R17, R11, R4 ;  /* 0x0000000b11117223 */ /* 0x000fe20000010004 */
[----:B------:R-:W-:Y:S01]  /*0fa0*/  FADD.FTZ R4, |R7|, -RZ ;  /* 0x800000ff07047221 */ /* 0x000fe20000010200 */
[----:B------:R-:W-:Y:S01]  /*0fb0*/  HFMA2.MMA R18, -RZ, RZ, -1.26171875, -2.110004425048828125e-05 ;  /* 0xbd0c8162ff127435 */ /* 0x000fe200000001ff */
[----:B------:R-:W-:Y:S01]  /*0fc0*/  FFMA.FTZ R6, R6, R10, R21 ;  /* 0x0000000a06067223 */ /* 0x000fe20000010015 */
[----:B------:R-:W-:-:S02]  /*0fd0*/  MOV R21, 0xbd0c8162 ;  /* 0xbd0c816200157802 */ /* 0x000fc40000000f00 */
[----:B------:R-:W-:Y:S02]  /*0fe0*/  @!P5 MOV R16, 0xbcdc1be7 ;  /* 0xbcdc1be70010d802 */ /* 0x000fe40000000f00 */
[----:B------:R-:W-:Y:S02]  /*0ff0*/  FSETP.GE.AND P3, PT, R4, 1.0029599666595458984, PT ;  /* 0x3f8060fe0400780b */ /* 0x000fe40003f66000 */
[----:B------:R-:W-:Y:S02]  /*1000*/  @!P4 MOV R21, 0xbcdc1be7 ;  /* 0xbcdc1be70015c802 */ /* 0x000fe40000000f00 */
[----:B------:R-:W-:Y:S01]  /*1010*/  @!P6 MOV R18, 0xbcdc1be7 ;  /* 0xbcdc1be70012e802 */ /* 0x000fe20000000f00 */
[----:B------:R-:W-:Y:S02]  /*1020*/  FFMA.FTZ R16, R17, R11, R16 ;  /* 0x0000000b11107223 */ /* 0x000fe40000010010 */
[----:B------:R-:W-:Y:S02]  /*1030*/  FFMA.FTZ R17, R6, R10, R21 ;  /* 0x0000000a06117223 */ /* 0x000fe40000010015 */
[----:B------:R-:W-:Y:S01]  /*1040*/  FFMA.FTZ R6, R20, R5, R18 ;  /* 0x0000000514067223 */ /* 0x000fe20000010012 */
[----:B------:R-:W-:-:S02]  /*1050*/  HFMA2.MMA R18, -RZ, RZ, -0.74462890625, 604.5 ;  /* 0xb9f560b9ff127435 */ /* 0x000fc400000001ff */
[----:B------:R-:W-:Y:S01]  /*1060*/  HFMA2.MMA R27, -RZ, RZ, 1.52734375, -41152 ;  /* 0x3e1cf906ff1b7435 */ /* 0x000fe200000001ff */
[----:B------:R-:W-:Y:S01]  /*1070*/  MOV R21, 0x3789ca3c ;  /* 0x3789ca3c00157802 */ /* 0x000fe20000000f00 */
[----:B------:R-:W-:Y:S02]  /*1080*/  @!P3 IMAD.MOV.U32 R21, RZ, RZ, 0x38b1e96a ;  /* 0x38b1e96aff15b424 */ /* 0x000fe400078e00ff */
[----:B------:R-:W-:Y:S01]  /*1090*/  @!P3 FMUL R4, R7, R7 ;  /* 0x000000070704b220 */ /* 0x000fe20000400000 */
[----:B------:R-:W-:Y:S02]  /*10a0*/  @!P3 MOV R18, 0xba574d20 ;  /* 0xba574d200012b802 */ /* 0x000fe40000000f00 */
[----:B------:R-:W-:Y:S02]  /*10b0*/  @!P5 MOV R27, 0x3de718af ;  /* 0x3de718af001bd802 */ /* 0x000fe40000000f00 */
[----:B------:R-:W-:Y:S01]  /*10c0*/  MOV R20, 0x3e1cf906 ;  /* 0x3e1cf90600147802 */ /* 0x000fe20000000f00 */
[----:B------:R-:W-:Y:S01]  /*10d0*/  FFMA.FTZ R21, R4, R21, R18 ;  /* 0x0000001504157223 */ /* 0x000fe20000010012 */
[----:B------:R-:W-:Y:S01]  /*10e0*/  @!P4 MOV R20, 0x3de718af ;  /* 0x3de718af0014c802 */ /* 0x000fe20000000f00 */
[----:B------:R-:W-:Y:S01]  /*10f0*/  HFMA2.MMA R18, -RZ, RZ, 0.958984375, -6.1690807342529296875e-05 ;  /* 0x3bac840bff127435 */ /* 0x000fe200000001ff */
[----:B------:R-:W-:Y:S01]  /*1100*/  FFMA.FTZ R16, R16, R11, R27 ;  /* 0x0000000b10107223 */ /* 0x000fe2000001001b */
[----:B------:R-:W-:-:S02]  /*1110*/  HFMA2.MMA R27, -RZ, RZ, 1.853515625, -0.00091457366943359375 ;  /* 0x3f6a937eff1b7435 */ /* 0x000fc400000001ff */
[----:B------:R-:W-:Y:S01]  /*1120*/  FFMA.FTZ R17, R17, R10, R20 ;  /* 0x0000000a11117223 */ /* 0x000fe20000010014 */
[----:B------:R-:W-:Y:S02]  /*1130*/  MOV R20, 0x3e1cf906 ;  /* 0x3e1cf90600147802 */ /* 0x000fe40000000f00 */
[----:B------:R-:W-:Y:S02]  /*1140*/  @!P3 MOV R18, 0x3baad5ea ;  /* 0x3baad5ea0012b802 */ /* 0x000fe40000000f00 */
[----:B------:R-:W-:Y:S02]  /*1150*/  @!P6 MOV R20, 0x3de718af ;  /* 0x3de718af0014e802 */ /* 0x000fe40000000f00 */
[----:B------:R-:W-:Y:S01]  /*1160*/  @!P5 MOV R27, 0xbec093ac ;  /* 0xbec093ac001bd802 */ /* 0x000fe20000000f00 */
[----:B------:R-:W-:Y:S02]  /*1170*/  FFMA.FTZ R21, R21, R4, R18 ;  /* 0x0000000415157223 */ /* 0x000fe40000010012 */
[----:B------:R-:W-:-:S02]  /*1180*/  FFMA.FTZ R18, R6, R5, R20 ;  /* 0x0000000506127223 */ /* 0x000fc40000010014 */
[----:B------:R-:W-:Y:S01]  /*1190*/  FFMA.FTZ R6, R16, R11, R27 ;  /* 0x0000000b10067223 */ /* 0x000fe2000001001b */
[----:B------:R-:W-:Y:S01]  /*11a0*/  HFMA2.MMA R16, -RZ, RZ, -1.26171875, -2.110004425048828125e-05 ;  /* 0xbd0c8162ff107435 */ /* 0x000fe200000001ff */
[----:B------:R-:W-:Y:S01]  /*11b0*/  IMAD.MOV.U32 R20, RZ, RZ, 0x3f6a937e ;  /* 0x3f6a937eff147424 */ /* 0x000fe200078e00ff */
[----:B------:R-:W-:-:S04]  /*11c0*/  @!P4 MOV R20, 0xbec093ac ;  /* 0xbec093ac0014c802 */ /* 0x000fc80000000f00 */
[----:B------:R-:W-:Y:S01]  /*11d0*/  @!P3 MOV R16, 0xbcdc1be7 ;  /* 0xbcdc1be70010b802 */ /* 0x000fe20000000f00 */
[----:B------:R-:W-:Y:S01]  /*11e0*/  FFMA.FTZ R27, R17, R10, R20 ;  /* 0x0000000a111b7223 */ /* 0x000fe20000010014 */
[----:B------:R-:W-:-:S03]  /*11f0*/  HFMA2.MMA R20, -RZ, RZ, 1.78125, -136.25 ;  /* 0x3f20d842ff147435 */ /* 0x000fc600000001ff */
[----:B------:R-:W-:Y:S01]  /*1200*/  FFMA.FTZ R21, R21, R4, R16 ;  /* 0x0000000415157223 */ /* 0x000fe20000010010 */
[----:B------:R-:W-:Y:S02]  /*1210*/  HFMA2.MMA R16, -RZ, RZ, 1.52734375, -41152 ;  /* 0x3e1cf906ff107435 */ /* 0x000fe400000001ff */
[----:B------:R-:W-:-:S04]  /*1220*/  @!P4 MOV R20, 0x3e0375d3 ;  /* 0x3e0375d30014c802 */ /* 0x000fc80000000f00 */
[----:B------:R-:W-:-:S05]  /*1230*/  @!P3 MOV R16, 0x3de718af ;  /* 0x3de718af0010b802 */ /* 0x000fca0000000f00 */
[----:B------:R-:W-:Y:S01]  /*1240*/  FFMA.FTZ R21, R21, R4, R16 ;  /* 0x0000000415157223 */ /* 0x000fe20000010010 */
[----:B------:R-:W-:Y:S01]  /*1250*/  FFMA.FTZ R16, R27, R10, R20 ;  /* 0x0000000a1b107223 */ /* 0x000fe20000010014 */
[----:B------:R-:W-:Y:S01]  /*1260*/  HFMA2.MMA R20, -RZ, RZ, 1.853515625, -0.00091457366943359375 ;  /* 0x3f6a937eff147435 */ /* 0x000fe200000001ff */
[----:B------:R-:W-:Y:S02]  /*1270*/  MOV R22, 0x3f6a937e ;  /* 0x3f6a937e00167802 */ /* 0x000fe40000000f00 */
[----:B------:R-:W-:Y:S02]  /*1280*/  @!P6 MOV R22, 0xbec093ac ;  /* 0xbec093ac0016e802 */ /* 0x000fe40000000f00 */
[----:B------:R-:W-:Y:S02]  /*1290*/  MOV R17, 0x3f20d842 ;  /* 0x3f20d84200117802 */ /* 0x000fe40000000f00 */
[----:B------:R-:W-:Y:S01]  /*12a0*/  @!P3 MOV R20, 0xbec093ac ;  /* 0xbec093ac0014b802 */ /* 0x000fe20000000f00 */
[----:B------:R-:W-:Y:S01]  /*12b0*/  IMAD.MOV.U32 R27, RZ, RZ, 0x3f20d842 ;  /* 0x3f20d842ff1b7424 */ /* 0x000fe200078e00ff */
[----:B------:R-:W-:Y:S01]  /*12c0*/  @!P5 MOV R17, 0x3e0375d3 ;  /* 0x3e0375d30011d802 */ /* 0x000fe20000000f00 */
[----:B------:R-:W-:Y:S01]  /*12d0*/  FFMA.FTZ R18, R18, R5, R22 ;  /* 0x0000000512127223 */ /* 0x000fe20000010016 */
[----:B------:R-:W-:Y:S01]  /*12e0*/  @!P6 MOV R27, 0x3e0375d3 ;  /* 0x3e0375d3001be802 */ /* 0x000fe20000000f00 */
[----:B------:R-:W-:Y:S01]  /*12f0*/  FFMA.FTZ R21, R21, R4, R20 ;  /* 0x0000000415157223 */ /* 0x000fe20000010014 */
[----:B------:R-:W-:Y:S01]  /*1300*/  FSEL R20, -R11, R2, P5 ;  /* 0x000000020b147208 */ /* 0x000fe20002800100 */
[----:B------:R-:W-:-:S02]  /*1310*/  FFMA.FTZ R17, R6, R11, R17 ;  /* 0x0000000b06117223 */ /* 0x000fc40000010011 */
[----:B------:R-:W-:Y:S01]  /*1320*/  FFMA.FTZ R18, R18, R5, R27 ;  /* 0x0000000512127223 */ /* 0x000fe2000001001b */
[----:B------:R-:W-:Y:S01]  /*1330*/  FSEL R27, -R10, R3, P4 ;  /* 0x000000030a1b7208 */ /* 0x000fe20002000100 */
[----:B------:R-:W-:Y:S01]  /*1340*/  FFMA.FTZ R10, R17, R20, R20 ;  /* 0x00000014110a7223 */ /* 0x000fe20000010014 */
[----:B------:R-:W-:-:S06]  /*1350*/  HFMA2.MMA R20, -RZ, RZ, 1.78125, -136.25 ;  /* 0x3f20d842ff147435 */ /* 0x000fcc00000001ff */
[----:B------:R-:W-:Y:S01]  /*1360*/  @!P3 MOV R20, 0x3e0375d3 ;  /* 0x3e0375d30014b802 */ /* 0x000fe20000000f00 */
[----:B------:R-:W-:Y:S01]  /*1370*/  FFMA.FTZ R16, R16, R27, R27 ;  /* 0x0000001b10107223 */ /* 0x000fe2000001001b */
[----:B------:R-:W-:Y:S01]  /*1380*/  FSEL R27, -R5, R0, P6 ;  /* 0x00000000051b7208 */ /* 0x000fe20003000100 */
[----:B------:R-:W0:Y:S02]  /*1390*/  @P1 MUFU.EX2 R6, R23 ;  /* 0x0000001700061308 */ /* 0x000e240000000800 */
[----:B------:R-:W-:Y:S01]  /*13a0*/  FFMA.FTZ R20, R21, R4, R20 ;  /* 0x0000000415147223 */ /* 0x000fe20000010014 */
[----:B------:R-:W-:Y:S01]  /*13b0*/  FSEL R21, -R4, R7, P3 ;  /* 0x0000000704157208 */ /* 0x000fe20001800100 */
[----:B------:R-:W-:Y:S01]  /*13c0*/  FFMA.FTZ R18, R18, R27, R27 ;  /* 0x0000001b12127223 */ /* 0x000fe2000001001b */
[----:B------:R-:W-:-:S03]  /*13d0*/  FFMA.FTZ R29, R29, R26, R26 ;  /* 0x0000001a1d1d7223 */ /* 0x000fc6000001001a */
[----:B------:R-:W-:Y:S01]  /*13e0*/  FFMA.FTZ R20, R20, R21, R21 ;  /* 0x0000001514147223 */ /* 0x000fe20000010015 */
[----:B------:R-:W1:Y:S08]  /*13f0*/  @P4 MUFU.EX2 R5, R16 ;  /* 0x0000001000054308 */ /* 0x000e700000000800 */
[----:B------:R-:W3:Y:S08]  /*1400*/  @P5 MUFU.EX2 R17, R10 ;  /* 0x0000000a00115308 */ /* 0x000ef00000000800 */
[----:B------:R-:W5:Y:S01]  /*1410*/  @P6 MUFU.EX2 R4, R18 ;  /* 0x0000001200046308 */ /* 0x000f620000000800 */
[----:B0-----:R-:W-:-:S07]  /*1420*/  @P1 FADD R27, -R6, 1 ;  /* 0x3f800000061b1421 */ /* 0x001fce0000000100 */
[----:B------:R-:W0:Y:S08]  /*1430*/  @P2 MUFU.EX2 R11, R29 ;  /* 0x0000001d000b2308 */ /* 0x000e300000000800 */
[----:B------:R-:W2:Y:S01]  /*1440*/  @P3 MUFU.EX2 R21, R20 ;  /* 0x0000001400153308 */ /* 0x000ea20000000800 */
[----:B------:R-:W-:Y:S01]  /*1450*/  @P1 LOP3.LUT R23, R27, 0x80000000, R14, 0xf8, !PT ;  /* 0x800000001b171812 */ /* 0x000fe200078ef80e */
[----:B-1----:R-:W-:Y:S01]  /*1460*/  @P4 FADD R14, -R5, 1 ;  /* 0x3f800000050e4421 */ /* 0x002fe20000000100 */
[----:B---3--:R-:W-:Y:S01]  /*1470*/  @P5 FADD R17, -R17, 1 ;  /* 0x3f80000011115421 */ /* 0x008fe20000000100 */
[----:B-----5:R-:W-:Y:S01]  /*1480*/  @P6 FADD R5, -R4, 1 ;  /* 0x3f80000004056421 */ /* 0x020fe20000000100 */
[----:B0-----:R-:W-:-:S03]  /*1490*/  @P2 FADD R6, -R11, 1 ;  /* 0x3f8000000b062421 */ /* 0x001fc60000000100 */
[----:B------:R-:W-:Y:S01]  /*14a0*/  @P5 LOP3.LUT R10, R17, 0x80000000, R2, 0xf8, !PT ;  /* 0x80000000110a5812 */ /* 0x000fe200078ef802 */
[----:B------:R-:W-:Y:S01]  /*14b0*/  FADD R25, R25, 1 ;  /* 0x3f80000019197421 */ /* 0x000fe20000000000 */
[----:B--2---:R-:W-:Y:S01]  /*14c0*/  @P3 FADD R4, -R21, 1 ;  /* 0x3f80000015043421 */ /* 0x004fe20000000100 */
[----:B------:R-:W-:Y:S01]  /*14d0*/  @P2 LOP3.LUT R29, R6, 0x80000000, R19, 0xf8, !PT ;  /* 0x80000000061d2812 */ /* 0x000fe200078ef813 */
[----:B------:R-:W-:-:S03]  /*14e0*/  FADD R24, R24, 1 ;  /* 0x3f80000018187421 */ /* 0x000fc60000000000 */
[----:B------:R-:W-:Y:S01]  /*14f0*/  @P3 LOP3.LUT R20, R4, 0x80000000, R7, 0xf8, !PT ;  /* 0x8000000004143812 */ /* 0x000fe200078ef807 */
[----:B------:R-:W-:Y:S01]  /*1500*/  FADD R10, R10, 1 ;  /* 0x3f8000000a0a7421 */ /* 0x000fe20000000000 */
[----:B------:R-:W-:Y:S01]  /*1510*/  @P4 LOP3.LUT R16, R14, 0x80000000, R3, 0xf8, !PT ;  /* 0x800000000e104812 */ /* 0x000fe200078ef803 */
[----:B------:R-:W-:Y:S01]  /*1520*/  FMUL R25, R25, 0.5 ;  /* 0x3f00000019197820 */ /* 0x000fe20000400000 */
[----:B------:R-:W-:Y:S01]  /*1530*/  @P6 LOP3.LUT R18, R5, 0x80000000, R0, 0xf8, !PT ;  /* 0x8000000005126812 */ /* 0x000fe200078ef800 */
[----:B------:R-:W-:Y:S01]  /*1540*/  FADD R0, R23, 1 ;  /* 0x3f80000017007421 */ /* 0x000fe20000000000 */
[----:B------:R-:W-:Y:S01]  /*1550*/  FADD R29, R29, 1 ;  /* 0x3f8000001d1d7421 */ /* 0x000fe20000000000 */
[----:B------:R-:W-:Y:S01]  /*1560*/  FADD R20, R20, 1 ;  /* 0x3f80000014147421 */ /* 0x000fe20000000000 */
[----:B------:R-:W-:Y:S01]  /*1570*/  FMUL R24, R24, 0.5 ;  /* 0x3f00000018187820 */ /* 0x000fe20000400000 */
[----:B------:R-:W-:Y:S01]  /*1580*/  FADD R16, R16, 1 ;  /* 0x3f80000010107421 */ /* 0x000fe20000000000 */
[----:B------:R-:W-:Y:S01]  /*1590*/  FMUL R3, R10, 0.5 ;  /* 0x3f0000000a037820 */ /* 0x000fe20000400000 */
[----:B------:R-:W-:Y:S01]  /*15a0*/  FFMA R25, R0, -0.5, R25 ;  /* 0xbf00000000197823 */ /* 0x000fe20000000019 */
[----:B------:R-:W-:Y:S01]  /*15b0*/  FADD R18, R18, 1 ;  /* 0x3f80000012127421 */ /* 0x000fe20000000000 */
[----:B------:R-:W-:Y:S01]  /*15c0*/  FMUL R5, R20, 0.5 ;  /* 0x3f00000014057820 */ /* 0x000fe20000400000 */
[----:B------:R-:W-:Y:S01]  /*15d0*/  FFMA R24, R29, -0.5, R24 ;  /* 0xbf0000001d187823 */ /* 0x000fe20000000018 */
[----:B------:R-:W-:Y:S01]  /*15e0*/  FFMA R3, R16, -0.5, R3 ;  /* 0xbf00000010037823 */ /* 0x000fe20000000003 */
[----:B------:R-:W-:Y:S01]  /*15f0*/  FMUL R8, |R25|, R8 ;  /* 0x0000000819087220 */ /* 0x000fe20000400200 */
[----:B------:R-:W-:Y:S01]  /*1600*/  FFMA R18, R18, -0.5, R5 ;  /* 0xbf00000012127823 */ /* 0x000fe20000000005 */
[----:B------:R-:W-:-:S02]  /*1610*/  FMUL R9, |R24|, R9 ;  /* 0x0000000918097220 */ /* 0x000fc40000400200 */
[----:B----4-:R-:W-:Y:S02]  /*1620*/  FFMA R12, |R3|, R12, R8 ;  /* 0x0000000c030c7223 */ /* 0x010fe40000000208 */
[----:B------:R-:W-:-:S03]  /*1630*/  FFMA R0, |R18|, R13, R9 ;  /* 0x0000000d12007223 */ /* 0x000fc60000000209 */
[----:B------:R-:W-:Y:S02]  /*1640*/  FSETP.GT.AND P1, PT, R12, 9.9999999747524270788e-07, PT ;  /* 0x358637bd0c00780b */ /* 0x000fe40003f24000 */
[----:B------:R-:W-:Y:S02]  /*1650*/  FSETP.GT.AND P2, PT, R0, 9.9999999747524270788e-07, PT ;  /* 0x358637bd0000780b */ /* 0x000fe40003f44000 */
[----:B------:R-:W-:Y:S02]  /*1660*/  FSETP.NAN.AND P3, PT, R12, R12, PT ;  /* 0x0000000c0c00720b */ /* 0x000fe40003f68000 */
[----:B------:R-:W-:-:S07]  /*1670*/  FSETP.NAN.AND P4, PT, R0, R0, PT ;  /* 0x000000000000720b */ /* 0x000fce0003f88000 */
[----:B------:R-:W-:Y:S02]  /*1680*/  @!P1 FSEL R12, R12, 9.9999999747524270788e-07, P3 ;  /* 0x358637bd0c0c9808 */ /* 0x000fe40001800000 */
[----:B------:R-:W-:Y:S02]  /*1690*/  @!P2 FSEL R0, R0, 9.9999999747524270788e-07, P4 ;  /* 0x358637bd0000a808 */ /* 0x000fe40002000000 */
[----:B------:R-:W-:Y:S02]  /*16a0*/  FSETP.GT.AND P1, PT, R12, 9.9999999747524270788e-07, PT ;  /* 0x358637bd0c00780b */ /* 0x000fe40003f24000 */
[----:B------:R-:W-:Y:S02]  /*16b0*/  FSETP.GT.AND P2, PT, R0, 9.9999999747524270788e-07, PT ;  /* 0x358637bd0000780b */ /* 0x000fe40003f44000 */
[----:B------:R-:W-:Y:S02]  /*16c0*/  FSETP.NAN.AND P3, PT, R12, R12, PT ;  /* 0x0000000c0c00720b */ /* 0x000fe40003f68000 */
[----:B------:R-:W-:-:S07]  /*16d0*/  FSETP.NAN.AND P4, PT, R0, R0, PT ;  /* 0x000000000000720b */ /* 0x000fce0003f88000 */
[----:B------:R-:W-:Y:S02]  /*16e0*/  @!P1 FSEL R12, R12, 9.9999999747524270788e-07, P3 ;  /* 0x358637bd0c0c9808 */ /* 0x000fe40001800000 */
[----:B------:R-:W-:Y:S02]  /*16f0*/  @!P2 FSEL R0, R0, 9.9999999747524270788e-07, P4 ;  /* 0x358637bd0000a808 */ /* 0x000fe40002000000 */
[----:B------:R-:W-:Y:S02]  /*1700*/  FSETP.GEU.AND P1, PT, R12, 1.175494350822287508e-38, PT ;  /* 0x008000000c00780b */ /* 0x000fe40003f2e000 */
[----:B------:R-:W-:-:S11]  /*1710*/  FSETP.GEU.AND P2, PT, R0, 1.175494350822287508e-38, PT ;  /* 0x008000000000780b */ /* 0x000fd60003f4e000 */
[----:B------:R-:W-:Y:S02]  /*1720*/  @!P1 FMUL R12, R12, 8388608 ;  /* 0x4b0000000c0c9820 */ /* 0x000fe40000400000 */
[----:B------:R-:W-:-:S03]  /*1730*/  @!P2 FMUL R0, R0, 8388608 ;  /* 0x4b0000000000a820 */ /* 0x000fc60000400000 */
[----:B------:R-:W-:Y:S02]  /*1740*/  IADD3 R7, R12, -0x3f3504f3, RZ ;  /* 0xc0cafb0d0c077810 */ /* 0x000fe40007ffe0ff */
[----:B------:R-:W-:Y:S02]  /*1750*/  IADD3 R5, R0, -0x3f3504f3, RZ ;  /* 0xc0cafb0d00057810 */ /* 0x000fe40007ffe0ff */
[----:B------:R-:W-:Y:S02]  /*1760*/  LOP3.LUT R7, R7, 0xff800000, RZ, 0xc0, !PT ;  /* 0xff80000007077812 */ /* 0x000fe400078ec0ff */
[----:B------:R-:W-:Y:S01]  /*1770*/  LOP3.LUT R5, R5, 0xff800000, RZ, 0xc0, !PT ;  /* 0xff80000005057812 */ /* 0x000fe200078ec0ff */
[----:B------:R-:W-:Y:S01]  /*1780*/  HFMA2.MMA R9, -RZ, RZ, 1.443359375, -0.2030029296875 ;  /* 0x3dc6b27fff097435 */ /* 0x000fe200000001ff */
[----:B------:R-:W-:Y:S02]  /*1790*/  IADD3 R3, R12, -R7, RZ ;  /* 0x800000070c037210 */ /* 0x000fe40007ffe0ff */
[----:B------:R-:W-:-:S03]  /*17a0*/  IADD3 R2, R0, -R5, RZ ;  /* 0x8000000500027210 */ /* 0x000fc60007ffe0ff */
[----:B------:R-:W-:Y:S02]  /*17b0*/  FADD R3, R3, -1 ;  /* 0xbf80000003037421 */ /* 0x000fe40000000000 */
[----:B------:R-:W-:Y:S02]  /*17c0*/  FADD R2, R2, -1 ;  /* 0xbf80000002027421 */ /* 0x000fe40000000000 */
[CC--:B------:R-:W-:Y:S02]  /*17d0*/  FFMA.FTZ R4, R3.reuse, R9.reuse, -0.16845393180847167969 ;  /* 0xbe2c7f3003047423 */ /* 0x0c0fe40000010009 */
[C---:B------:R-:W-:Y:S02]  /*17e0*/  FFMA.FTZ R9, R2.reuse, R9, -0.16845393180847167969 ;  /* 0xbe2c7f3002097423 */ /* 0x040fe40000010009 */
[----:B------:R-:W-:Y:S02]  /*17f0*/  FFMA.FTZ R4, R3, R4, 0.1716887056827545166 ;  /* 0x3e2fcf2a03047423 */ /* 0x000fe40000010004 */
[----:B------:R-:W-:-:S02]  /*1800*/  FFMA.FTZ R9, R2, R9, 0.1716887056827545166 ;  /* 0x3e2fcf2a02097423 */ /* 0x000fc40000010009 */
[C---:B------:R-:W-:Y:S02]  /*1810*/  FFMA.FTZ R4, R3.reuse, R4, -0.17900948226451873779 ;  /* 0xbe374e4303047423 */ /* 0x040fe40000010004 */
[C---:B------:R-:W-:Y:S02]  /*1820*/  FFMA.FTZ R9, R2.reuse, R9, -0.17900948226451873779 ;  /* 0xbe374e4302097423 */ /* 0x040fe40000010009 */
[C---:B------:R-:W-:Y:S02]  /*1830*/  FFMA.FTZ R4, R3.reuse, R4, 0.20512372255325317383 ;  /* 0x3e520bf403047423 */ /* 0x040fe40000010004 */
[C---:B------:R-:W-:Y:S02]  /*1840*/  FFMA.FTZ R9, R2.reuse, R9, 0.20512372255325317383 ;  /* 0x3e520bf402097423 */ /* 0x040fe40000010009 */
[----:B------:R-:W-:Y:S02]  /*1850*/  FFMA.FTZ R4, R3, R4, -0.24046532809734344482 ;  /* 0xbe763c8b03047423 */ /* 0x000fe40000010004 */
[----:B------:R-:W-:-:S02]  /*1860*/  FFMA.FTZ R9, R2, R9, -0.24046532809734344482 ;  /* 0xbe763c8b02097423 */ /* 0x000fc40000010009 */
[C---:B------:R-:W-:Y:S02]  /*1870*/  FFMA.FTZ R4, R3.reuse, R4, 0.28857114911079406738 ;  /* 0x3e93bf9903047423 */ /* 0x040fe40000010004 */
[C---:B------:R-:W-:Y:S02]  /*1880*/  FFMA.FTZ R9, R2.reuse, R9, 0.28857114911079406738 ;  /* 0x3e93bf9902097423 */ /* 0x040fe40000010009 */
[C---:B------:R-:W-:Y:S02]  /*1890*/  FFMA.FTZ R4, R3.reuse, R4, -0.36067417263984680176 ;  /* 0xbeb8aa4903047423 */ /* 0x040fe40000010004 */
[C---:B------:R-:W-:Y:S02]  /*18a0*/  FFMA.FTZ R9, R2.reuse, R9, -0.36067417263984680176 ;  /* 0xbeb8aa4902097423 */ /* 0x040fe40000010009 */
[C---:B------:R-:W-:Y:S02]  /*18b0*/  FFMA.FTZ R6, R3.reuse, R4, 0.48089820146560668945 ;  /* 0x3ef6384a03067423 */ /* 0x040fe40000010004 */
[----:B------:R-:W-:Y:S01]  /*18c0*/  FFMA.FTZ R9, R2, R9, 0.48089820146560668945 ;  /* 0x3ef6384a02097423 */ /* 0x000fe20000010009 */
[----:B------:R-:W-:Y:S01]  /*18d0*/  FSEL R4, RZ, -23, P1 ;  /* 0xc1b80000ff047808 */ /* 0x000fe20000800000 */
[C---:B------:R-:W-:Y:S01]  /*18e0*/  FFMA.FTZ R6, R3.reuse, R6, -0.72134751081466674805 ;  /* 0xbf38aa3b03067423 */ /* 0x040fe20000010006 */
[----:B------:R-:W-:Y:S01]  /*18f0*/  ISETP.GE.U32.AND P1, PT, R12, 0x7f800000, PT ;  /* 0x7f8000000c00780c */ /* 0x000fe20003f26070 */
[----:B------:R-:W-:Y:S01]  /*1900*/  FFMA.FTZ R9, R2, R9, -0.72134751081466674805 ;  /* 0xbf38aa3b02097423 */ /* 0x000fe20000010009 */
[----:B------:R-:W-:Y:S01]  /*1910*/  ISETP.GE.U32.AND P3, PT, R0, 0x7f800000, PT ;  /* 0x7f8000000000780c */ /* 0x000fe20003f66070 */
[----:B------:R-:W-:-:S02]  /*1920*/  FMUL R6, R3, R6 ;  /* 0x0000000603067220 */ /* 0x000fc40000400000 */
[C---:B------:R-:W-:Y:S01]  /*1930*/  FMUL R9, R2.reuse, R9 ;  /* 0x0000000902097220 */ /* 0x040fe20000400000 */
[----:B------:R-:W-:Y:S01]  /*1940*/  I2FP.F32.S32 R7, R7 ;  /* 0x0000000700077245 */ /* 0x000fe20000201400 */
[----:B------:R-:W-:Y:S01]  /*1950*/  FMUL R6, R3, R6 ;  /* 0x0000000603067220 */ /* 0x000fe20000400000 */
[----:B------:R-:W-:Y:S01]  /*1960*/  FSEL R8, RZ, -23, P2 ;  /* 0xc1b80000ff087808 */ /* 0x000fe20001000000 */
[C---:B------:R-:W-:Y:S01]  /*1970*/  FMUL R9, R2.reuse, R9 ;  /* 0x0000000902097220 */ /* 0x040fe20000400000 */
[----:B------:R-:W-:Y:S01]  /*1980*/  I2FP.F32.S32 R5, R5 ;  /* 0x0000000500057245 */ /* 0x000fe20000201400 */
[----:B------:R-:W-:Y:S01]  /*1990*/  FFMA.FTZ R4, R7, 1.1920928955078125e-07, R4 ;  /* 0x3400000007047823 */ /* 0x000fe20000010004 */
[----:B------:R-:W-:Y:S01]  /*19a0*/  FFMA.FTZ R3, R3, 1.4426950216293334961, R6 ;  /* 0x3fb8aa3b03037823 */ /* 0x000fe20000010006 */
[----:B------:R-:W-:Y:S01]  /*19b0*/  FFMA.FTZ R2, R2, 1.4426950216293334961, R9 ;  /* 0x3fb8aa3b02027823 */ /* 0x000fe20000010009 */
[----:B------:R-:W-:Y:S01]  /*19c0*/  @P1 MOV R7, 0x7f800000 ;  /* 0x7f80000000071802 */ /* 0x000fe20000000f00 */
[----:B------:R-:W-:Y:S01]  /*19d0*/  FFMA.FTZ R5, R5, 1.1920928955078125e-07, R8 ;  /* 0x3400000005057823 */ /* 0x000fe20000010008 */
[----:B------:R-:W-:Y:S01]  /*19e0*/  @P3 MOV R9, 0x7f800000 ;  /* 0x7f80000000093802 */ /* 0x000fe20000000f00 */
[----:B------:R-:W-:-:S02]  /*19f0*/  FADD R3, R4, R3 ;  /* 0x0000000304037221 */ /* 0x000fc40000000000 */
[----:B------:R-:W-:Y:S01]  /*1a00*/  FADD R5, R5, R2 ;  /* 0x0000000205057221 */ /* 0x000fe20000000000 */
[----:B------:R-:W-:Y:S01]  /*1a10*/  @P1 FFMA.FTZ R3, R12, R7, +INF ;  /* 0x7f8000000c031423 */ /* 0x000fe20000010007 */
[----:B------:R-:W-:Y:S01]  /*1a20*/  @P3 FFMA.FTZ R5, R0, R9, +INF ;  /* 0x7f80000000053423 */ /* 0x000fe20000010009 */
[----:B------:R-:W-:Y:S02]  /*1a30*/  SHF.R.S32.HI R6, RZ, 0x1f, R15 ;  /* 0x0000001fff067819 */ /* 0x000fe4000001140f */
[----:B------:R-:W-:Y:S01]  /*1a40*/  LEA R2, P3, R15, UR6, 0x2 ;  /* 0x000000060f027c11 */ /* 0x000fe2000f8610ff */
[----:B------:R-:W-:Y:S01]  /*1a50*/  FADD R4, RZ, -R3 ;  /* 0x80000003ff047221 */ /* 0x000fe20000000000 */
[----:B------:R-:W-:Y:S01]  /*1a60*/  FADD R5, RZ, -R5 ;  /* 0x80000005ff057221 */ /* 0x000fe20000000000 */
[----:B------:R-:W-:Y:S02]  /*1a70*/  FSETP.NEU.AND P2, PT, R12, RZ, PT ;  /* 0x000000ff0c00720b */ /* 0x000fe40003f4d000 */
[----:B------:R-:W-:-:S02]  /*1a80*/  FSETP.NEU.AND P1, PT, R0, RZ, PT ;  /* 0x000000ff0000720b */ /* 0x000fc40003f2d000 */
[----:B------:R-:W-:Y:S02]  /*1a90*/  LEA.HI.X R3, R15, UR7, R6, 0x2, P3 ;  /* 0x000000070f037c11 */ /* 0x000fe400098f1406 */
[----:B------:R-:W-:Y:S02]  /*1aa0*/  FSEL R4, R4, +INF , P2 ;  /* 0x7f80000004047808 */ /* 0x000fe40001000000 */
[----:B------:R-:W-:Y:S01]  /*1ab0*/  FSEL R5, R5, +INF , P1 ;  /* 0x7f80000005057808 */ /* 0x000fe20000800000 */
[----:B------:R-:W-:Y:S06]  /*1ac0*/  @P0 EXIT ;  /* 0x000000000000094d */ /* 0x000fec0003800000 */
[----:B------:R-:W-:Y:S01]  /*1ad0*/  STG.E.64 desc[UR4][R2.64], R4 ;  /* 0x0000000402007986 */ /* 0x000fe2000c101b04 */
[----:B------:R-:W-:Y:S05]  /*1ae0*/  EXIT ;  /* 0x000000000000794d */ /* 0x000fea0003800000 */
.L_x_0:
[----:B------:R-:W-:-:S00]  /*1af0*/  BRA `(.L_x_0) ;  /* 0xfffffffc00fc7947 */ /* 0x000fc0000383ffff */
[----:B------:R-:W-:-:S00]  /*1b00*/  NOP ;  /* 0x0000000000007918 */ /* 0x000fc00000000000 */
[----:B------:R-:W-:-:S00]  /*1b10*/  NOP ;  /* 0x0000000000007918 */ /* 0x000fc00000000000 */
[----:B------:R-:W-:-:S00]  /*1b20*/  NOP ;  /* 0x0000000000007918 */ /* 0x000fc00000000000 */
[----:B------:R-:W-:-:S00]  /*1b30*/  NOP ;  /* 0x0000000000007918 */ /* 0x000fc00000000000 */
[----:B------:R-:W-:-:S00]  /*1b40*/  NOP ;  /* 0x0000000000007918 */ /* 0x000fc00000000000 */
[----:B------:R-:W-:-:S00]  /*1b50*/  NOP ;  /* 0x0000000000007918 */ /* 0x000fc00000000000 */
[----:B------:R-:W-:-:S00]  /*1b60*/  NOP ;  /* 0x0000000000007918 */ /* 0x000fc00000000000 */
[----:B------:R-:W-:-:S00]  /*1b70*/  NOP ;  /* 0x0000000000007918 */ /* 0x000fc00000000000 */
.L_x_1:


//--------------------- .nv.global.init           --------------------------
	.section	.nv.global.init,"aw",@progbits
.nv.global.init:
	.type		_$_str,@object
	.size		_$_str,(.L_0 - _$_str)
_$_str:
        /*0000*/ 	.byte	0x5f, 0x5f, 0x43, 0x55, 0x44, 0x41, 0x5f, 0x46, 0x54, 0x5a, 0x00
.L_0:


//--------------------- .nv.constant0.triton_poi_fused_abs_add_clamp_div_erf_log2_mul_neg_reciprocal_sub_0 --------------------------
	.section	.nv.constant0.triton_poi_fused_abs_add_clamp_div_erf_log2_mul_neg_reciprocal_sub_0,"a",@progbits
	.sectionflags	@""
	.align	4
.nv.constant0.triton_poi_fused_abs_add_clamp_div_erf_log2_mul_neg_reciprocal_sub_0:
	.zero		596
